	.target	sm_120a

	.elftype	@"ET_EXEC"


//--------------------- .note.nv.tkinfo           --------------------------
	.section	.note.nv.tkinfo,"",@"SHT_NOTE"
	.sectionflags	@"SHF_NOTE_NV_TKINFO"
	.tkinfo
        /*0018*/ 	.word	0x00000080
        /*0030*/ 	.string	""
        /*0030*/ 	.string	"ptxas"
        /*0030*/ 	.string	"Cuda compilation tools, release 12.8, V12.8.93"
        /*0030*/ 	.string	"Build cuda_12.8.r12.8/compiler.35583870_0"
        /*0030*/ 	.string	"-v  -lineinfo  -arch sm_120a "



//--------------------- .note.nv.cuver            --------------------------
	.section	.note.nv.cuver,"",@"SHT_NOTE"
	.sectionflags	@"SHF_NOTE_NV_CUVER"
        /*0018*/ 	.short	0x0001
        /*001a*/ 	.short	0x0078
        /*001c*/ 	.short	0x0001
        /*001e*/ 	.short	0x0000
        /*0020*/ 	.short	0x0001
        /*0022*/ 	.short	0x0000


//--------------------- .nv.info                  --------------------------
	.section	.nv.info,"",@"SHT_CUDA_INFO"
	.align	4


	//----- nvinfo : EIATTR_REGCOUNT
	.align		4
        /*0000*/ 	.byte	0x04, 0x2f
        /*0002*/ 	.short	(.L_1 - .L_0)
	.align		4
.L_0:
        /*0004*/ 	.word	index@(triton_poi_fused_add_addcmul_8)
        /*0008*/ 	.word	0x00000022


	//----- nvinfo : EIATTR_FRAME_SIZE
	.align		4
.L_1:
        /*000c*/ 	.byte	0x04, 0x11
        /*000e*/ 	.short	(.L_3 - .L_2)
	.align		4
.L_2:
        /*0010*/ 	.word	index@(triton_poi_fused_add_addcmul_8)
        /*0014*/ 	.word	0x00000000


	//----- nvinfo : EIATTR_MIN_STACK_SIZE
	.align		4
.L_3:
        /*0018*/ 	.byte	0x04, 0x12
        /*001a*/ 	.short	(.L_5 - .L_4)
	.align		4
.L_4:
        /*001c*/ 	.word	index@(triton_poi_fused_add_addcmul_8)
        /*0020*/ 	.word	0x00000000
.L_5:


//--------------------- .nv.info.triton_poi_fused_add_addcmul_8 --------------------------
	.section	.nv.info.triton_poi_fused_add_addcmul_8,"",@"SHT_CUDA_INFO"
	.sectionflags	@""
	.align	4


	//----- nvinfo : EIATTR_CUDA_API_VERSION
	.align		4
        /*0000*/ 	.byte	0x04, 0x37
        /*0002*/ 	.short	(.L_7 - .L_6)
.L_6:
        /*0004*/ 	.word	0x00000080


	//----- nvinfo : EIATTR_KPARAM_INFO
	.align		4
.L_7:
        /*0008*/ 	.byte	0x04, 0x17
        /*000a*/ 	.short	(.L_9 - .L_8)
.L_8:
        /*000c*/ 	.word	0x00000000
        /*0010*/ 	.short	0x0007
        /*0012*/ 	.short	0x0038
        /*0014*/ 	.byte	0x00, 0xf4, 0x21, 0x00


	//----- nvinfo : EIATTR_KPARAM_INFO
	.align		4
.L_9:
        /*0018*/ 	.byte	0x04, 0x17
        /*001a*/ 	.short	(.L_11 - .L_10)
.L_10:
        /*001c*/ 	.word	0x00000000
        /*0020*/ 	.short	0x0006
        /*0022*/ 	.short	0x0030
        /*0024*/ 	.byte	0x00, 0xf0, 0x11, 0x00


	//----- nvinfo : EIATTR_KPARAM_INFO
	.align		4
.L_11:
        /*0028*/ 	.byte	0x04, 0x17
        /*002a*/ 	.short	(.L_13 - .L_12)
.L_12:
        /*002c*/ 	.word	0x00000000
        /*0030*/ 	.short	0x0005
        /*0032*/ 	.short	0x0028
        /*0034*/ 	.byte	0x00, 0xf4, 0x21, 0x00


	//----- nvinfo : EIATTR_KPARAM_INFO
	.align		4
.L_13:
        /*0038*/ 	.byte	0x04, 0x17
        /*003a*/ 	.short	(.L_15 - .L_14)
.L_14:
        /*003c*/ 	.word	0x00000000
        /*0040*/ 	.short	0x0004
        /*0042*/ 	.short	0x0020
        /*0044*/ 	.byte	0x00, 0xf4, 0x21, 0x00


	//----- nvinfo : EIATTR_KPARAM_INFO
	.align		4
.L_15:
        /*0048*/ 	.byte	0x04, 0x17
        /*004a*/ 	.short	(.L_17 - .L_16)
.L_16:
        /*004c*/ 	.word	0x00000000
        /*0050*/ 	.short	0x0003
        /*0052*/ 	.short	0x0018
        /*0054*/ 	.byte	0x00, 0xf4, 0x21, 0x00


	//----- nvinfo : EIATTR_KPARAM_INFO
	.align		4
.L_17:
        /*0058*/ 	.byte	0x04, 0x17
        /*005a*/ 	.short	(.L_19 - .L_18)
.L_18:
        /*005c*/ 	.word	0x00000000
        /*0060*/ 	.short	0x0002
        /*0062*/ 	.short	0x0010
        /*0064*/ 	.byte	0x00, 0xf4, 0x21, 0x00


	//----- nvinfo : EIATTR_KPARAM_INFO
	.align		4
.L_19:
        /*0068*/ 	.byte	0x04, 0x17
        /*006a*/ 	.short	(.L_21 - .L_20)
.L_20:
        /*006c*/ 	.word	0x00000000
        /*0070*/ 	.short	0x0001
        /*0072*/ 	.short	0x0008
        /*0074*/ 	.byte	0x00, 0xf4, 0x21, 0x00


	//----- nvinfo : EIATTR_KPARAM_INFO
	.align		4
.L_21:
        /*0078*/ 	.byte	0x04, 0x17
        /*007a*/ 	.short	(.L_23 - .L_22)
.L_22:
        /*007c*/ 	.word	0x00000000
        /*0080*/ 	.short	0x0000
        /*0082*/ 	.short	0x0000
        /*0084*/ 	.byte	0x00, 0xf4, 0x21, 0x00


	//----- nvinfo : EIATTR_SPARSE_MMA_MASK
	.align		4
.L_23:
        /*0088*/ 	.byte	0x03, 0x50
        /*008a*/ 	.short	0x0000


	//----- nvinfo : EIATTR_MAXREG_COUNT
	.align		4
        /*008c*/ 	.byte	0x03, 0x1b
        /*008e*/ 	.short	0x00ff


	//----- nvinfo : EIATTR_VRC_CTA_INIT_COUNT
	.align		4
        /*0090*/ 	.byte	0x02, 0x4a
	.zero		1
	.zero		1


	//----- nvinfo : EIATTR_EXIT_INSTR_OFFSETS
	.align		4
        /*0094*/ 	.byte	0x04, 0x1c
        /*0096*/ 	.short	(.L_25 - .L_24)


	//   ....[0]....
.L_24:
        /*0098*/ 	.word	0x00000700


	//----- nvinfo : EIATTR_REQNTID
	.align		4
.L_25:
        /*009c*/ 	.byte	0x04, 0x10
        /*009e*/ 	.short	(.L_27 - .L_26)
.L_26:
        /*00a0*/ 	.word	0x00000080
        /*00a4*/ 	.word	0x00000001
        /*00a8*/ 	.word	0x00000001


	//----- nvinfo : EIATTR_CBANK_PARAM_SIZE
	.align		4
.L_27:
        /*00ac*/ 	.byte	0x03, 0x19
        /*00ae*/ 	.short	0x0040


	//----- nvinfo : EIATTR_PARAM_CBANK
	.align		4
        /*00b0*/ 	.byte	0x04, 0x0a
        /*00b2*/ 	.short	(.L_29 - .L_28)
	.align		4
.L_28:
        /*00b4*/ 	.word	index@(.nv.constant0.triton_poi_fused_add_addcmul_8)
        /*00b8*/ 	.short	0x0380
        /*00ba*/ 	.short	0x0040


	//----- nvinfo : EIATTR_SW_WAR
	.align		4
.L_29:
        /*00bc*/ 	.byte	0x04, 0x36
        /*00be*/ 	.short	(.L_31 - .L_30)
.L_30:
        /*00c0*/ 	.word	0x00000000
.L_31:


//--------------------- .nv.compat                --------------------------
	.section	.nv.compat,"",@"SHT_CUDA_COMPAT_INFO"
	.align	4
        /*0000*/ 	.byte	0x02, 0x02, 0x01, 0x00, 0x02, 0x05, 0x05, 0x00, 0x02, 0x03, 0x00, 0x00, 0x02, 0x06, 0x01, 0x00


//--------------------- .nv.callgraph             --------------------------
	.section	.nv.callgraph,"",@"SHT_CUDA_CALLGRAPH"
	.align	4
	.sectionentsize	8
	.align		4
        /*0000*/ 	.word	0x00000000
	.align		4
        /*0004*/ 	.word	0xffffffff
	.align		4
        /*0008*/ 	.word	0x00000000
	.align		4
        /*000c*/ 	.word	0xfffffffe
	.align		4
        /*0010*/ 	.word	0x00000000
	.align		4
        /*0014*/ 	.word	0xfffffffd
	.align		4
        /*0018*/ 	.word	0x00000000
	.align		4
        /*001c*/ 	.word	0xfffffffc


//--------------------- .text.triton_poi_fused_add_addcmul_8 --------------------------
	.section	.text.triton_poi_fused_add_addcmul_8,"ax",@progbits
	.align	128
        .global         triton_poi_fused_add_addcmul_8
        .type           triton_poi_fused_add_addcmul_8,@function
        .size           triton_poi_fused_add_addcmul_8,(.L_x_1 - triton_poi_fused_add_addcmul_8)
        .other          triton_poi_fused_add_addcmul_8,@"STO_CUDA_ENTRY STV_DEFAULT"
triton_poi_fused_add_addcmul_8:
.text.triton_poi_fused_add_addcmul_8:
[----:B------:R-:W-:Y:S01]  /*0000*/  LDC R1, c[0x0][0x37c] ;  /* 0x0000df00ff017b82 */ /* 0x000fe20000000800 */
[----:B------:R-:W0:Y:S07]  /*0010*/  S2R R0, SR_TID.X ;  /* 0x0000000000007919 */ /* 0x000e2e0000002100 */
[----:B------:R-:W1:Y:S01]  /*0020*/  LDC.64 R4, c[0x0][0x388] ;  /* 0x0000e200ff047b82 */ /* 0x000e620000000a00 */
[----:B------:R-:W2:Y:S01]  /*0030*/  LDCU.64 UR6, c[0x0][0x358] ;  /* 0x00006b00ff0677ac */ /* 0x000ea20008000a00 */
[----:B------:R-:W3:Y:S01]  /*0040*/  S2R R3, SR_CTAID.X ;  /* 0x0000000000037919 */ /* 0x000ee20000002500 */
[----:B------:R-:W-:-:S02]  /*0050*/  UMOV UR4, 0xf0 ;  /* 0x000000f000047882 */ /* 0x000fc40000000000 */
[----:B------:R-:W-:Y:S01]  /*0060*/  USHF.R.U32 UR4, UR4, 0x4, URZ ;  /* 0x0000000404047899 */ /* 0x000fe200080016ff */
[----:B------:R-:W-:-:S03]  /*0070*/  UMOV UR5, 0x140 ;  /* 0x0000014000057882 */ /* 0x000fc60000000000 */
[----:B------:R-:W-:-:S04]  /*0080*/  ULOP3.LUT UR5, UR5, 0xf, UR4, 0xf8, !UPT ;  /* 0x0000000f05057892 */ /* 0x000fc8000f8ef804 */
[----:B------:R-:W-:Y:S01]  /*0090*/  USHF.L.U32 UR5, UR5, 0x14, URZ ;  /* 0x0000001405057899 */ /* 0x000fe200080006ff */
[----:B------:R-:W-:Y:S01]  /*00a0*/  UMOV UR4, URZ ;  /* 0x000000ff00047c82 */ /* 0x000fe20008000000 */
[----:B------:R-:W4:Y:S08]  /*00b0*/  LDC.64 R8, c[0x0][0x390] ;  /* 0x0000e400ff087b82 */ /* 0x000f300000000a00 */
[----:B------:R-:W5:Y:S08]  /*00c0*/  LDC.64 R12, c[0x0][0x398] ;  /* 0x0000e600ff0c7b82 */ /* 0x000f700000000a00 */
[----:B------:R-:W5:Y:S01]  /*00d0*/  LDC.64 R20, c[0x0][0x3a8] ;  /* 0x0000ea00ff147b82 */ /* 0x000f620000000a00 */
[----:B0-----:R-:W-:-:S07]  /*00e0*/  SHF.L.U32 R0, R0, 0x3, RZ ;  /* 0x0000000300007819 */ /* 0x001fce00000006ff */
[----:B------:R-:W0:Y:S01]  /*00f0*/  LDC.64 R24, c[0x0][0x3a0] ;  /* 0x0000e800ff187b82 */ /* 0x000e220000000a00 */
[----:B------:R-:W-:-:S04]  /*0100*/  LOP3.LUT R0, R0, 0x3f8, RZ, 0xc0, !PT ;  /* 0x000003f800007812 */ /* 0x000fc800078ec0ff */
[----:B---3--:R-:W-:-:S05]  /*0110*/  LEA R0, R3, R0, 0xa ;  /* 0x0000000003007211 */ /* 0x008fca00078e50ff */
[----:B------:R-:W-:-:S04]  /*0120*/  IMAD.HI R2, R0, 0x66666667, RZ ;  /* 0x6666666700027827 */ /* 0x000fc800078e02ff */
[----:B-1----:R-:W-:Y:S01]  /*0130*/  IMAD.WIDE R4, R0, 0x2, R4 ;  /* 0x0000000200047825 */ /* 0x002fe200078e0204 */
[----:B------:R-:W-:-:S03]  /*0140*/  SHF.R.U32.HI R3, RZ, 0x1f, R2 ;  /* 0x0000001fff037819 */ /* 0x000fc60000011602 */
[----:B----4-:R-:W-:Y:S01]  /*0150*/  IMAD.WIDE R8, R0, 0x2, R8 ;  /* 0x0000000200087825 */ /* 0x010fe200078e0208 */
[----:B------:R-:W-:Y:S01]  /*0160*/  LEA.HI.SX32 R3, R2, R3, 0x15 ;  /* 0x0000000302037211 */ /* 0x000fe200078faaff */
[----:B--2---:R-:W2:Y:S04]  /*0170*/  LDG.E.128 R4, desc[UR6][R4.64] ;  /* 0x0000000604047981 */ /* 0x004ea8000c1e1d00 */
[----:B------:R-:W-:Y:S01]  /*0180*/  IMAD R23, R3, -0x1400, R0 ;  /* 0xffffec0003177824 */ /* 0x000fe200078e0200 */
[----:B------:R-:W3:Y:S01]  /*0190*/  LDG.E.128 R8, desc[UR6][R8.64] ;  /* 0x0000000608087981 */ /* 0x000ee2000c1e1d00 */
[----:B------:R-:W1:Y:S02]  /*01a0*/  LDC.64 R2, c[0x0][0x380] ;  /* 0x0000e000ff027b82 */ /* 0x000e640000000a00 */
[----:B-----5:R-:W-:-:S06]  /*01b0*/  IMAD.WIDE R12, R23, 0x2, R12 ;  /* 0x00000002170c7825 */ /* 0x020fcc00078e020c */
[----:B------:R-:W4:Y:S01]  /*01c0*/  LDG.E.EL.128 R12, desc[UR4][R12.64] ;  /* 0x000000040c0c7981 */ /* 0x000f22000c2e1d00 */
[----:B------:R-:W-:-:S04]  /*01d0*/  IMAD.WIDE R20, R23, 0x2, R20 ;  /* 0x0000000217147825 */ /* 0x000fc800078e0214 */
[C---:B0-----:R-:W-:Y:S02]  /*01e0*/  IMAD.WIDE R24, R0.reuse, 0x2, R24 ;  /* 0x0000000200187825 */ /* 0x041fe400078e0218 */
[----:B------:R-:W5:Y:S04]  /*01f0*/  LDG.E.EL.128 R20, desc[UR4][R20.64] ;  /* 0x0000000414147981 */ /* 0x000f68000c2e1d00 */
[----:B------:R-:W5:Y:S01]  /*0200*/  LDG.E.128 R24, desc[UR6][R24.64] ;  /* 0x0000000618187981 */ /* 0x000f62000c1e1d00 */
[----:B-1----:R-:W-:-:S05]  /*0210*/  IMAD.WIDE R2, R0, 0x2, R2 ;  /* 0x0000000200027825 */ /* 0x002fca00078e0202 */
[----:B------:R-:W5:Y:S01]  /*0220*/  LDG.E.128 R16, desc[UR6][R2.64] ;  /* 0x0000000602107981 */ /* 0x000f62000c1e1d00 */
[--C-:B--2---:R-:W-:Y:S02]  /*0230*/  HADD2.F32 R28, -RZ, R4.reuse.H1_H1 ;  /* 0x30000004ff1c7230 */ /* 0x104fe40000004100 */
[----:B------:R-:W-:Y:S02]  /*0240*/  HADD2.F32 R0, -RZ, R4.H0_H0 ;  /* 0x20000004ff007230 */ /* 0x000fe40000004100 */
[--C-:B---3--:R-:W-:Y:S02]  /*0250*/  HADD2.F32 R29, -RZ, R8.reuse.H1_H1 ;  /* 0x30000008ff1d7230 */ /* 0x108fe40000004100 */
[----:B------:R-:W-:Y:S02]  /*0260*/  HADD2.F32 R31, -RZ, R8.H0_H0 ;  /* 0x20000008ff1f7230 */ /* 0x000fe40000004100 */
[--C-:B----4-:R-:W-:Y:S02]  /*0270*/  HADD2.F32 R4, -RZ, R12.reuse.H0_H0 ;  /* 0x2000000cff047230 */ /* 0x110fe40000004100 */
[----:B------:R-:W-:-:S02]  /*0280*/  HADD2.F32 R8, -RZ, R12.H1_H1 ;  /* 0x3000000cff087230 */ /* 0x000fc40000004100 */
[----:B------:R-:W-:Y:S02]  /*0290*/  HADD2.F32 R30, -RZ, R13.H0_H0 ;  /* 0x2000000dff1e7230 */ /* 0x000fe40000004100 */
[----:B------:R-:W-:Y:S01]  /*02a0*/  FFMA R0, R31, R4, R0 ;  /* 0x000000041f007223 */ /* 0x000fe20000000000 */
[----:B------:R-:W-:Y:S02]  /*02b0*/  HADD2.F32 R4, -RZ, R5.H0_H0 ;  /* 0x20000005ff047230 */ /* 0x000fe40000004100 */
[----:B------:R-:W-:Y:S01]  /*02c0*/  FFMA R8, R29, R8, R28 ;  /* 0x000000081d087223 */ /* 0x000fe2000000001c */
[----:B------:R-:W-:Y:S02]  /*02d0*/  HADD2.F32 R29, -RZ, R9.H0_H0 ;  /* 0x20000009ff1d7230 */ /* 0x000fe40000004100 */
[----:B------:R-:W-:Y:S02]  /*02e0*/  HADD2.F32 R28, -RZ, R5.H1_H1 ;  /* 0x30000005ff1c7230 */ /* 0x000fe40000004100 */
[----:B------:R-:W-:-:S02]  /*02f0*/  HADD2.F32 R13, -RZ, R13.H1_H1 ;  /* 0x3000000dff0d7230 */ /* 0x000fc40000004100 */
[----:B------:R-:W-:Y:S01]  /*0300*/  FFMA R4, R29, R30, R4 ;  /* 0x0000001e1d047223 */ /* 0x000fe20000000004 */
[----:B------:R-:W-:Y:S02]  /*0310*/  HADD2.F32 R29, -RZ, R9.H1_H1 ;  /* 0x30000009ff1d7230 */ /* 0x000fe40000004100 */
[--C-:B------:R-:W-:Y:S02]  /*0320*/  HADD2.F32 R9, -RZ, R10.reuse.H1_H1 ;  /* 0x3000000aff097230 */ /* 0x100fe40000004100 */
[----:B------:R-:W-:Y:S02]  /*0330*/  HADD2.F32 R31, -RZ, R10.H0_H0 ;  /* 0x2000000aff1f7230 */ /* 0x000fe40000004100 */
[----:B------:R-:W-:Y:S01]  /*0340*/  FFMA R28, R29, R13, R28 ;  /* 0x0000000d1d1c7223 */ /* 0x000fe2000000001c */
[--C-:B------:R-:W-:Y:S02]  /*0350*/  HADD2.F32 R10, -RZ, R11.reuse.H1_H1 ;  /* 0x3000000bff0a7230 */ /* 0x100fe40000004100 */
[----:B------:R-:W-:-:S02]  /*0360*/  HADD2.F32 R30, -RZ, R11.H0_H0 ;  /* 0x2000000bff1e7230 */ /* 0x000fc40000004100 */
[----:B------:R-:W-:Y:S02]  /*0370*/  HADD2.F32 R11, -RZ, R14.H0_H0 ;  /* 0x2000000eff0b7230 */ /* 0x000fe40000004100 */
[----:B------:R-:W-:Y:S02]  /*0380*/  HADD2.F32 R12, -RZ, R6.H1_H1 ;  /* 0x30000006ff0c7230 */ /* 0x000fe40000004100 */
[----:B------:R-:W-:Y:S02]  /*0390*/  HADD2.F32 R14, -RZ, R14.H1_H1 ;  /* 0x3000000eff0e7230 */ /* 0x000fe40000004100 */
[----:B------:R-:W-:Y:S02]  /*03a0*/  HADD2.F32 R13, -RZ, R15.H0_H0 ;  /* 0x2000000fff0d7230 */ /* 0x000fe40000004100 */
[----:B------:R-:W-:Y:S02]  /*03b0*/  HADD2.F32 R5, -RZ, R7.H1_H1 ;  /* 0x30000007ff057230 */ /* 0x000fe40000004100 */
[----:B------:R-:W-:-:S02]  /*03c0*/  HADD2.F32 R15, -RZ, R15.H1_H1 ;  /* 0x3000000fff0f7230 */ /* 0x000fc40000004100 */
[----:B------:R-:W-:Y:S02]  /*03d0*/  HADD2.F32 R7, -RZ, R7.H0_H0 ;  /* 0x20000007ff077230 */ /* 0x000fe40000004100 */
[----:B------:R-:W-:Y:S01]  /*03e0*/  FFMA R9, R9, R14, R12 ;  /* 0x0000000e09097223 */ /* 0x000fe2000000000c */
[----:B------:R-:W-:Y:S02]  /*03f0*/  HADD2.F32 R6, -RZ, R6.H0_H0 ;  /* 0x20000006ff067230 */ /* 0x000fe40000004100 */
[----:B------:R-:W-:Y:S01]  /*0400*/  FFMA R12, R10, R15, R5 ;  /* 0x0000000f0a0c7223 */ /* 0x000fe20000000005 */
[----:B-----5:R-:W-:Y:S02]  /*0410*/  HADD2.F32 R5, -RZ, R16.H0_H0 ;  /* 0x20000010ff057230 */ /* 0x020fe40000004100 */
[----:B------:R-:W-:Y:S01]  /*0420*/  FFMA R7, R30, R13, R7 ;  /* 0x0000000d1e077223 */ /* 0x000fe20000000007 */
[--C-:B------:R-:W-:Y:S02]  /*0430*/  HADD2.F32 R15, -RZ, R18.reuse.H0_H0 ;  /* 0x20000012ff0f7230 */ /* 0x100fe40000004100 */
[----:B------:R-:W-:Y:S01]  /*0440*/  FFMA R6, R31, R11, R6 ;  /* 0x0000000b1f067223 */ /* 0x000fe20000000006 */
[----:B------:R-:W-:-:S02]  /*0450*/  HADD2.F32 R18, -RZ, R18.H1_H1 ;  /* 0x30000012ff127230 */ /* 0x000fc40000004100 */
[----:B------:R-:W-:Y:S02]  /*0460*/  HADD2.F32 R13, -RZ, R17.H0_H0 ;  /* 0x20000011ff0d7230 */ /* 0x000fe40000004100 */
[----:B------:R-:W-:Y:S02]  /*0470*/  HADD2.F32 R10, -RZ, R19.H0_H0 ;  /* 0x20000013ff0a7230 */ /* 0x000fe40000004100 */
[----:B------:R-:W-:Y:S02]  /*0480*/  HADD2.F32 R11, -RZ, R16.H1_H1 ;  /* 0x30000010ff0b7230 */ /* 0x000fe40000004100 */
[----:B------:R-:W-:Y:S02]  /*0490*/  HADD2.F32 R17, -RZ, R17.H1_H1 ;  /* 0x30000011ff117230 */ /* 0x000fe40000004100 */
[----:B------:R-:W-:Y:S02]  /*04a0*/  HADD2.F32 R19, -RZ, R19.H1_H1 ;  /* 0x30000013ff137230 */ /* 0x000fe40000004100 */
[----:B------:R-:W-:Y:S01]  /*04b0*/  FADD R0, R5, R0 ;  /* 0x0000000005007221 */ /* 0x000fe20000000000 */
[----:B------:R-:W-:Y:S01]  /*04c0*/  FADD R5, R18, R9 ;  /* 0x0000000912057221 */ /* 0x000fe20000000000 */
[----:B------:R-:W-:Y:S01]  /*04d0*/  FADD R9, R15, R6 ;  /* 0x000000060f097221 */ /* 0x000fe20000000000 */
[----:B------:R-:W-:Y:S01]  /*04e0*/  FADD R8, R11, R8 ;  /* 0x000000080b087221 */ /* 0x000fe20000000000 */
[----:B------:R-:W-:Y:S01]  /*04f0*/  FADD R28, R17, R28 ;  /* 0x0000001c111c7221 */ /* 0x000fe20000000000 */
[----:B------:R-:W-:Y:S01]  /*0500*/  FADD R4, R13, R4 ;  /* 0x000000040d047221 */ /* 0x000fe20000000000 */
[----:B------:R-:W-:Y:S01]  /*0510*/  FADD R6, R19, R12 ;  /* 0x0000000c13067221 */ /* 0x000fe20000000000 */
[----:B------:R-:W-:Y:S01]  /*0520*/  FADD R7, R10, R7 ;  /* 0x000000070a077221 */ /* 0x000fe20000000000 */
[----:B------:R-:W-:-:S02]  /*0530*/  HADD2.F32 R10, -RZ, R20.H1_H1 ;  /* 0x30000014ff0a7230 */ /* 0x000fc40000004100 */
[----:B------:R-:W-:Y:S02]  /*0540*/  HADD2.F32 R12, -RZ, R21.H1_H1 ;  /* 0x30000015ff0c7230 */ /* 0x000fe40000004100 */
[----:B------:R-:W-:Y:S02]  /*0550*/  HADD2.F32 R16, -RZ, R22.H1_H1 ;  /* 0x30000016ff107230 */ /* 0x000fe40000004100 */
[----:B------:R-:W-:Y:S02]  /*0560*/  HADD2.F32 R11, -RZ, R23.H1_H1 ;  /* 0x30000017ff0b7230 */ /* 0x000fe40000004100 */
[----:B------:R-:W-:Y:S02]  /*0570*/  HADD2.F32 R13, -RZ, R24.H1_H1 ;  /* 0x30000018ff0d7230 */ /* 0x000fe40000004100 */
[----:B------:R-:W-:Y:S02]  /*0580*/  HADD2.F32 R17, -RZ, R25.H1_H1 ;  /* 0x30000019ff117230 */ /* 0x000fe40000004100 */
[----:B------:R-:W-:-:S02]  /*0590*/  HADD2.F32 R14, -RZ, R26.H1_H1 ;  /* 0x3000001aff0e7230 */ /* 0x000fc40000004100 */
[----:B------:R-:W-:Y:S02]  /*05a0*/  HADD2.F32 R20, -RZ, R20.H0_H0 ;  /* 0x20000014ff147230 */ /* 0x000fe40000004100 */
[----:B------:R-:W-:Y:S02]  /*05b0*/  HADD2.F32 R21, -RZ, R21.H0_H0 ;  /* 0x20000015ff157230 */ /* 0x000fe40000004100 */
[----:B------:R-:W-:Y:S02]  /*05c0*/  HADD2.F32 R22, -RZ, R22.H0_H0 ;  /* 0x20000016ff167230 */ /* 0x000fe40000004100 */
[----:B------:R-:W-:Y:S02]  /*05d0*/  HADD2.F32 R23, -RZ, R23.H0_H0 ;  /* 0x20000017ff177230 */ /* 0x000fe40000004100 */
[----:B------:R-:W-:Y:S02]  /*05e0*/  HADD2.F32 R15, -RZ, R24.H0_H0 ;  /* 0x20000018ff0f7230 */ /* 0x000fe40000004100 */
[----:B------:R-:W-:-:S02]  /*05f0*/  HADD2.F32 R25, -RZ, R25.H0_H0 ;  /* 0x20000019ff197230 */ /* 0x000fc40000004100 */
[----:B------:R-:W-:Y:S02]  /*0600*/  HADD2.F32 R26, -RZ, R26.H0_H0 ;  /* 0x2000001aff1a7230 */ /* 0x000fe40000004100 */
[--C-:B------:R-:W-:Y:S02]  /*0610*/  HADD2.F32 R19, -RZ, R27.reuse.H1_H1 ;  /* 0x3000001bff137230 */ /* 0x100fe40000004100 */
[----:B------:R-:W-:Y:S02]  /*0620*/  HADD2.F32 R18, -RZ, R27.H0_H0 ;  /* 0x2000001bff127230 */ /* 0x000fe40000004100 */
[----:B------:R-:W-:Y:S01]  /*0630*/  FFMA R13, R13, R10, R8 ;  /* 0x0000000a0d0d7223 */ /* 0x000fe20000000008 */
[----:B------:R-:W-:Y:S01]  /*0640*/  FFMA R0, R15, R20, R0 ;  /* 0x000000140f007223 */ /* 0x000fe20000000000 */
[----:B------:R-:W-:Y:S01]  /*0650*/  FFMA R21, R25, R21, R4 ;  /* 0x0000001519157223 */ /* 0x000fe20000000004 */
[----:B------:R-:W-:Y:S01]  /*0660*/  FFMA R12, R17, R12, R28 ;  /* 0x0000000c110c7223 */ /* 0x000fe2000000001c */
[----:B------:R-:W-:Y:S01]  /*0670*/  FFMA R9, R26, R22, R9 ;  /* 0x000000161a097223 */ /* 0x000fe20000000009 */
[----:B------:R-:W-:Y:S01]  /*0680*/  FFMA R14, R14, R16, R5 ;  /* 0x000000100e0e7223 */ /* 0x000fe20000000005 */
[----:B------:R-:W-:Y:S01]  /*0690*/  FFMA R7, R18, R23, R7 ;  /* 0x0000001712077223 */ /* 0x000fe20000000007 */
[----:B------:R-:W-:Y:S01]  /*06a0*/  FFMA R8, R19, R11, R6 ;  /* 0x0000000b13087223 */ /* 0x000fe20000000006 */
[----:B------:R-:W-:-:S02]  /*06b0*/  F2FP.F16.F32.PACK_AB R4, R13, R0 ;  /* 0x000000000d04723e */ /* 0x000fc400000000ff */
[----:B------:R-:W-:Y:S02]  /*06c0*/  F2FP.F16.F32.PACK_AB R5, R12, R21 ;  /* 0x000000150c05723e */ /* 0x000fe400000000ff */
[----:B------:R-:W-:Y:S02]  /*06d0*/  F2FP.F16.F32.PACK_AB R6, R14, R9 ;  /* 0x000000090e06723e */ /* 0x000fe400000000ff */
[----:B------:R-:W-:-:S05]  /*06e0*/  F2FP.F16.F32.PACK_AB R7, R8, R7 ;  /* 0x000000070807723e */ /* 0x000fca00000000ff */
[----:B------:R-:W-:Y:S01]  /*06f0*/  STG.E.128 desc[UR6][R2.64], R4 ;  /* 0x0000000402007986 */ /* 0x000fe2000c101d06 */
[----:B------:R-:W-:Y:S05]  /*0700*/  EXIT ;  /* 0x000000000000794d */ /* 0x000fea0003800000 */
.L_x_0:
[----:B------:R-:W-:-:S00]  /*0710*/  BRA `(.L_x_0) ;  /* 0xfffffffc00fc7947 */ /* 0x000fc0000383ffff */
[----:B------:R-:W-:-:S00]  /*0720*/  NOP ;  /* 0x0000000000007918 */ /* 0x000fc00000000000 */
        /* <DEDUP_REMOVED lines=13> */
.L_x_1:


//--------------------- .nv.shared.reserved.0     --------------------------
	.section	.nv.shared.reserved.0,"aw",@nobits
	.weak		__nv_reservedSMEM_offset_0_alias
	.size		__nv_reservedSMEM_offset_0_alias, 0, 64
	.other		__nv_reservedSMEM_offset_0_alias,@"STO_CUDA_RESERVED_SHARED STV_DEFAULT"
__nv_reservedSMEM_offset_0_alias:
	.zero		0
	.zero		64


//--------------------- .nv.constant0.triton_poi_fused_add_addcmul_8 --------------------------
	.section	.nv.constant0.triton_poi_fused_add_addcmul_8,"a",@progbits
	.sectionflags	@""
	.align	4
.nv.constant0.triton_poi_fused_add_addcmul_8:
	.zero		960


//--------------------- SYMBOLS --------------------------

	.type		.nv.reservedSmem.offset0,@object
	.size		.nv.reservedSmem.offset0,0x4
